	.headerflags	@"EF_CUDA_TEXMODE_UNIFIED EF_CUDA_64BIT_ADDRESS EF_CUDA_ACCELERATORS EF_CUDA_SM90 EF_CUDA_VIRTUAL_SM(EF_CUDA_SM90)"
	.elftype	@"ET_EXEC"


//--------------------- .nv.info                  --------------------------
	.section	.nv.info,"",@"SHT_CUDA_INFO"
	.align	4


	//----- nvinfo : EIATTR_REGCOUNT
	.align		4
        /*0000*/ 	.byte	0x04, 0x2f
        /*0002*/ 	.short	(.L_1 - .L_0)
	.align		4
.L_0:
        /*0004*/ 	.word	index@(triton_poi_fused__to_copy_add_arange_mul_46)
        /*0008*/ 	.word	0x0000000a


	//----- nvinfo : EIATTR_MIN_STACK_SIZE
	.align		4
.L_1:
        /*000c*/ 	.byte	0x04, 0x12
        /*000e*/ 	.short	(.L_3 - .L_2)
	.align		4
.L_2:
        /*0010*/ 	.word	index@(triton_poi_fused__to_copy_add_arange_mul_46)
        /*0014*/ 	.word	0x00000000


	//----- nvinfo : EIATTR_FRAME_SIZE
	.align		4
.L_3:
        /*0018*/ 	.byte	0x04, 0x11
        /*001a*/ 	.short	(.L_5 - .L_4)
	.align		4
.L_4:
        /*001c*/ 	.word	index@(triton_poi_fused__to_copy_add_arange_mul_46)
        /*0020*/ 	.word	0x00000000


	//----- nvinfo : EIATTR_MIN_STACK_SIZE
	.align		4
.L_5:
        /*0024*/ 	.byte	0x04, 0x12
        /*0026*/ 	.short	(.L_7 - .L_6)
	.align		4
.L_6:
        /*0028*/ 	.word	index@(triton_poi_fused__to_copy_add_arange_mul_46)
        /*002c*/ 	.word	0x00000000
.L_7:


//--------------------- .nv.info.triton_poi_fused__to_copy_add_arange_mul_46 --------------------------
	.section	.nv.info.triton_poi_fused__to_copy_add_arange_mul_46,"",@"SHT_CUDA_INFO"
	.sectionflags	@""
	.align	4


	//----- nvinfo : EIATTR_CUDA_API_VERSION
	.align		4
        /*0000*/ 	.byte	0x04, 0x37
        /*0002*/ 	.short	(.L_9 - .L_8)
.L_8:
        /*0004*/ 	.word	0x0000007c


	//----- nvinfo : EIATTR_KPARAM_INFO
	.align		4
.L_9:
        /*0008*/ 	.byte	0x04, 0x17
        /*000a*/ 	.short	(.L_11 - .L_10)
.L_10:
        /*000c*/ 	.word	0x00000000
        /*0010*/ 	.short	0x0001
        /*0012*/ 	.short	0x0008
        /*0014*/ 	.byte	0x00, 0xf0, 0x11, 0x00


	//----- nvinfo : EIATTR_KPARAM_INFO
	.align		4
.L_11:
        /*0018*/ 	.byte	0x04, 0x17
        /*001a*/ 	.short	(.L_13 - .L_12)
.L_12:
        /*001c*/ 	.word	0x00000000
        /*0020*/ 	.short	0x0000
        /*0022*/ 	.short	0x0000
        /*0024*/ 	.byte	0x00, 0xf4, 0x21, 0x00


	//----- nvinfo : EIATTR_SPARSE_MMA_MASK
	.align		4
.L_13:
        /*0028*/ 	.byte	0x03, 0x50
        /*002a*/ 	.short	0x0000


	//----- nvinfo : EIATTR_MAXREG_COUNT
	.align		4
        /*002c*/ 	.byte	0x03, 0x1b
        /*002e*/ 	.short	0x00ff


	//----- nvinfo : EIATTR_EXIT_INSTR_OFFSETS
	.align		4
        /*0030*/ 	.byte	0x04, 0x1c
        /*0032*/ 	.short	(.L_15 - .L_14)


	//   ....[0]....
.L_14:
        /*0034*/ 	.word	0x00000120


	//   ....[1]....
        /*0038*/ 	.word	0x00000150


	//----- nvinfo : EIATTR_REQNTID
	.align		4
.L_15:
        /*003c*/ 	.byte	0x04, 0x10
        /*003e*/ 	.short	(.L_17 - .L_16)
.L_16:
        /*0040*/ 	.word	0x00000020
        /*0044*/ 	.word	0x00000001
        /*0048*/ 	.word	0x00000001


	//----- nvinfo : EIATTR_CBANK_PARAM_SIZE
	.align		4
.L_17:
        /*004c*/ 	.byte	0x03, 0x19
        /*004e*/ 	.short	0x000c


	//----- nvinfo : EIATTR_PARAM_CBANK
	.align		4
        /*0050*/ 	.byte	0x04, 0x0a
        /*0052*/ 	.short	(.L_19 - .L_18)
	.align		4
.L_18:
        /*0054*/ 	.word	index@(.nv.constant0.triton_poi_fused__to_copy_add_arange_mul_46)
        /*0058*/ 	.short	0x0210
        /*005a*/ 	.short	0x000c


	//----- nvinfo : EIATTR_SW_WAR
	.align		4
.L_19:
        /*005c*/ 	.byte	0x04, 0x36
        /*005e*/ 	.short	(.L_21 - .L_20)
.L_20:
        /*0060*/ 	.word	0x00000008
.L_21:


//--------------------- .nv.callgraph             --------------------------
	.section	.nv.callgraph,"",@"SHT_CUDA_CALLGRAPH"
	.align	4
	.sectionentsize	8
	.align		4
        /*0000*/ 	.word	0x00000000
	.align		4
        /*0004*/ 	.word	0xffffffff
	.align		4
        /*0008*/ 	.word	0x00000000
	.align		4
        /*000c*/ 	.word	0xfffffffe
	.align		4
        /*0010*/ 	.word	0x00000000
	.align		4
        /*0014*/ 	.word	0xfffffffd
	.align		4
        /*0018*/ 	.word	0x00000000
	.align		4
        /*001c*/ 	.word	0xfffffffc


//--------------------- .text.triton_poi_fused__to_copy_add_arange_mul_46 --------------------------
	.section	.text.triton_poi_fused__to_copy_add_arange_mul_46,"ax",@progbits
	.align	128
        .global         triton_poi_fused__to_copy_add_arange_mul_46
        .type           triton_poi_fused__to_copy_add_arange_mul_46,@function
        .size           triton_poi_fused__to_copy_add_arange_mul_46,(.L_x_1 - triton_poi_fused__to_copy_add_arange_mul_46)
        .other          triton_poi_fused__to_copy_add_arange_mul_46,@"STO_CUDA_ENTRY STV_DEFAULT"
triton_poi_fused__to_copy_add_arange_mul_46:
.text.triton_poi_fused__to_copy_add_arange_mul_46:
[----:B------:R-:W0:Y:S02]  /*0000*/  LDC R1, c[0x0][0x28] ;  /* 0x00000a00ff017b82 */ /* 0x000e240000000800 */
[----:B------:R-:W1:Y:S01]  /*0010*/  S2R R0, SR_TID.X ;  /* 0x0000000000007919 */ /* 0x000e620000002100 */
[----:B------:R-:W2:Y:S01]  /*0020*/  LDC.64 R2, c[0x0][0x210] ;  /* 0x00008400ff027b82 */ /* 0x000ea20000000a00 */
[----:B------:R-:W3:Y:S01]  /*0030*/  S2R R5, SR_CTAID.X ;  /* 0x0000000000057919 */ /* 0x000ee20000002500 */
[----:B-1----:R-:W-:-:S05]  /*0040*/  IMAD.SHL.U32 R0, R0, 0x2, RZ ;  /* 0x0000000200007824 */ /* 0x002fca00078e00ff */
[----:B------:R-:W-:-:S05]  /*0050*/  LOP3.LUT R0, R0, 0x3e, RZ, 0xc0, !PT ;  /* 0x0000003e00007812 */ /* 0x000fca00078ec0ff */
[----:B---3--:R-:W-:-:S04]  /*0060*/  IMAD R5, R5, 0x40, R0 ;  /* 0x0000004005057824 */ /* 0x008fc800078e0200 */
[C---:B------:R-:W-:Y:S01]  /*0070*/  VIADD R0, R5.reuse, 0x1 ;  /* 0x0000000105007836 */ /* 0x040fe20000000000 */
[----:B------:R-:W-:Y:S01]  /*0080*/  I2FP.F32.S32 R4, R5 ;  /* 0x0000000500047245 */ /* 0x000fe20000201400 */
[C---:B--2---:R-:W-:Y:S01]  /*0090*/  IMAD.WIDE R2, R5.reuse, 0x8, R2 ;  /* 0x0000000805027825 */ /* 0x044fe200078e0202 */
[----:B------:R-:W-:Y:S02]  /*00a0*/  ISETP.GE.AND P0, PT, R5, 0x40, PT ;  /* 0x000000400500780c */ /* 0x000fe40003f06270 */
[----:B------:R-:W-:Y:S01]  /*00b0*/  I2FP.F32.S32 R0, R0 ;  /* 0x0000000000007245 */ /* 0x000fe20000201400 */
[----:B------:R-:W-:-:S04]  /*00c0*/  FMUL R4, R4, 0.5 ;  /* 0x3f00000004047820 */ /* 0x000fc80000400000 */
[----:B------:R-:W-:Y:S02]  /*00d0*/  FMUL R0, R0, 0.5 ;  /* 0x3f00000000007820 */ /* 0x000fe40000400000 */
[----:B------:R-:W1:Y:S08]  /*00e0*/  F2I.TRUNC.NTZ R4, R4 ;  /* 0x0000000400047305 */ /* 0x000e70000020f100 */
[----:B------:R-:W2:Y:S01]  /*00f0*/  F2I.TRUNC.NTZ R6, R0 ;  /* 0x0000000000067305 */ /* 0x000ea2000020f100 */
[----:B-1----:R-:W-:-:S02]  /*0100*/  SHF.R.S32.HI R5, RZ, 0x1f, R4 ;  /* 0x0000001fff057819 */ /* 0x002fc40000011404 */
[----:B--2---:R-:W-:Y:S01]  /*0110*/  SHF.R.S32.HI R7, RZ, 0x1f, R6 ;  /* 0x0000001fff077819 */ /* 0x004fe20000011406 */
[----:B------:R-:W-:Y:S06]  /*0120*/  @P0 EXIT ;  /* 0x000000000000094d */ /* 0x000fec0003800000 */
[----:B------:R-:W-:Y:S02]  /*0130*/  ULDC.64 UR4, c[0x0][0x208] ;  /* 0x0000820000047ab9 */ /* 0x000fe40000000a00 */
[----:B------:R-:W-:Y:S01]  /*0140*/  STG.E.128 desc[UR4][R2.64], R4 ;  /* 0x0000000402007986 */ /* 0x000fe2000c101d04 */
[----:B------:R-:W-:Y:S05]  /*0150*/  EXIT ;  /* 0x000000000000794d */ /* 0x000fea0003800000 */
.L_x_0:
[----:B------:R-:W-:-:S00]  /*0160*/  BRA `(.L_x_0) ;  /* 0xfffffffc00fc7947 */ /* 0x000fc0000383ffff */
[----:B------:R-:W-:-:S00]  /*0170*/  NOP ;  /* 0x0000000000007918 */ /* 0x000fc00000000000 */
        /* <DEDUP_REMOVED lines=8> */
.L_x_1:


//--------------------- .nv.constant0.triton_poi_fused__to_copy_add_arange_mul_46 --------------------------
	.section	.nv.constant0.triton_poi_fused__to_copy_add_arange_mul_46,"a",@progbits
	.sectionflags	@""
	.align	4
.nv.constant0.triton_poi_fused__to_copy_add_arange_mul_46:
	.zero		540
